	.headerflags	@"EF_CUDA_TEXMODE_UNIFIED EF_CUDA_64BIT_ADDRESS EF_CUDA_ACCELERATORS EF_CUDA_SM90 EF_CUDA_VIRTUAL_SM(EF_CUDA_SM90)"
	.elftype	@"ET_EXEC"


//--------------------- .nv.info                  --------------------------
	.section	.nv.info,"",@"SHT_CUDA_INFO"
	.align	4


	//----- nvinfo : EIATTR_REGCOUNT
	.align		4
        /*0000*/ 	.byte	0x04, 0x2f
        /*0002*/ 	.short	(.L_1 - .L_0)
	.align		4
.L_0:
        /*0004*/ 	.word	index@(triton_poi_fused_add_mul_pow_sub_sum_10)
        /*0008*/ 	.word	0x00000015


	//----- nvinfo : EIATTR_MIN_STACK_SIZE
	.align		4
.L_1:
        /*000c*/ 	.byte	0x04, 0x12
        /*000e*/ 	.short	(.L_3 - .L_2)
	.align		4
.L_2:
        /*0010*/ 	.word	index@(triton_poi_fused_add_mul_pow_sub_sum_10)
        /*0014*/ 	.word	0x00000000


	//----- nvinfo : EIATTR_FRAME_SIZE
	.align		4
.L_3:
        /*0018*/ 	.byte	0x04, 0x11
        /*001a*/ 	.short	(.L_5 - .L_4)
	.align		4
.L_4:
        /*001c*/ 	.word	index@(triton_poi_fused_add_mul_pow_sub_sum_10)
        /*0020*/ 	.word	0x00000000


	//----- nvinfo : EIATTR_MIN_STACK_SIZE
	.align		4
.L_5:
        /*0024*/ 	.byte	0x04, 0x12
        /*0026*/ 	.short	(.L_7 - .L_6)
	.align		4
.L_6:
        /*0028*/ 	.word	index@(triton_poi_fused_add_mul_pow_sub_sum_10)
        /*002c*/ 	.word	0x00000000
.L_7:


//--------------------- .nv.info.triton_poi_fused_add_mul_pow_sub_sum_10 --------------------------
	.section	.nv.info.triton_poi_fused_add_mul_pow_sub_sum_10,"",@"SHT_CUDA_INFO"
	.sectionflags	@""
	.align	4


	//----- nvinfo : EIATTR_CUDA_API_VERSION
	.align		4
        /*0000*/ 	.byte	0x04, 0x37
        /*0002*/ 	.short	(.L_9 - .L_8)
.L_8:
        /*0004*/ 	.word	0x0000007c


	//----- nvinfo : EIATTR_KPARAM_INFO
	.align		4
.L_9:
        /*0008*/ 	.byte	0x04, 0x17
        /*000a*/ 	.short	(.L_11 - .L_10)
.L_10:
        /*000c*/ 	.word	0x00000000
        /*0010*/ 	.short	0x0003
        /*0012*/ 	.short	0x0018
        /*0014*/ 	.byte	0x00, 0xf0, 0x11, 0x00


	//----- nvinfo : EIATTR_KPARAM_INFO
	.align		4
.L_11:
        /*0018*/ 	.byte	0x04, 0x17
        /*001a*/ 	.short	(.L_13 - .L_12)
.L_12:
        /*001c*/ 	.word	0x00000000
        /*0020*/ 	.short	0x0002
        /*0022*/ 	.short	0x0010
        /*0024*/ 	.byte	0x00, 0xf4, 0x21, 0x00


	//----- nvinfo : EIATTR_KPARAM_INFO
	.align		4
.L_13:
        /*0028*/ 	.byte	0x04, 0x17
        /*002a*/ 	.short	(.L_15 - .L_14)
.L_14:
        /*002c*/ 	.word	0x00000000
        /*0030*/ 	.short	0x0001
        /*0032*/ 	.short	0x0008
        /*0034*/ 	.byte	0x00, 0xf4, 0x21, 0x00


	//----- nvinfo : EIATTR_KPARAM_INFO
	.align		4
.L_15:
        /*0038*/ 	.byte	0x04, 0x17
        /*003a*/ 	.short	(.L_17 - .L_16)
.L_16:
        /*003c*/ 	.word	0x00000000
        /*0040*/ 	.short	0x0000
        /*0042*/ 	.short	0x0000
        /*0044*/ 	.byte	0x00, 0xf4, 0x21, 0x00


	//----- nvinfo : EIATTR_SPARSE_MMA_MASK
	.align		4
.L_17:
        /*0048*/ 	.byte	0x03, 0x50
        /*004a*/ 	.short	0x0000


	//----- nvinfo : EIATTR_MAXREG_COUNT
	.align		4
        /*004c*/ 	.byte	0x03, 0x1b
        /*004e*/ 	.short	0x00ff


	//----- nvinfo : EIATTR_EXIT_INSTR_OFFSETS
	.align		4
        /*0050*/ 	.byte	0x04, 0x1c
        /*0052*/ 	.short	(.L_19 - .L_18)


	//   ....[0]....
.L_18:
        /*0054*/ 	.word	0x000002d0


	//   ....[1]....
        /*0058*/ 	.word	0x000002f0


	//----- nvinfo : EIATTR_REQNTID
	.align		4
.L_19:
        /*005c*/ 	.byte	0x04, 0x10
        /*005e*/ 	.short	(.L_21 - .L_20)
.L_20:
        /*0060*/ 	.word	0x00000020
        /*0064*/ 	.word	0x00000001
        /*0068*/ 	.word	0x00000001


	//----- nvinfo : EIATTR_CBANK_PARAM_SIZE
	.align		4
.L_21:
        /*006c*/ 	.byte	0x03, 0x19
        /*006e*/ 	.short	0x001c


	//----- nvinfo : EIATTR_PARAM_CBANK
	.align		4
        /*0070*/ 	.byte	0x04, 0x0a
        /*0072*/ 	.short	(.L_23 - .L_22)
	.align		4
.L_22:
        /*0074*/ 	.word	index@(.nv.constant0.triton_poi_fused_add_mul_pow_sub_sum_10)
        /*0078*/ 	.short	0x0210
        /*007a*/ 	.short	0x001c


	//----- nvinfo : EIATTR_SW_WAR
	.align		4
.L_23:
        /*007c*/ 	.byte	0x04, 0x36
        /*007e*/ 	.short	(.L_25 - .L_24)
.L_24:
        /*0080*/ 	.word	0x00000008
.L_25:


//--------------------- .nv.callgraph             --------------------------
	.section	.nv.callgraph,"",@"SHT_CUDA_CALLGRAPH"
	.align	4
	.sectionentsize	8
	.align		4
        /*0000*/ 	.word	0x00000000
	.align		4
        /*0004*/ 	.word	0xffffffff
	.align		4
        /*0008*/ 	.word	0x00000000
	.align		4
        /*000c*/ 	.word	0xfffffffe
	.align		4
        /*0010*/ 	.word	0x00000000
	.align		4
        /*0014*/ 	.word	0xfffffffd
	.align		4
        /*0018*/ 	.word	0x00000000
	.align		4
        /*001c*/ 	.word	0xfffffffc


//--------------------- .text.triton_poi_fused_add_mul_pow_sub_sum_10 --------------------------
	.section	.text.triton_poi_fused_add_mul_pow_sub_sum_10,"ax",@progbits
	.align	128
        .global         triton_poi_fused_add_mul_pow_sub_sum_10
        .type           triton_poi_fused_add_mul_pow_sub_sum_10,@function
        .size           triton_poi_fused_add_mul_pow_sub_sum_10,(.L_x_1 - triton_poi_fused_add_mul_pow_sub_sum_10)
        .other          triton_poi_fused_add_mul_pow_sub_sum_10,@"STO_CUDA_ENTRY STV_DEFAULT"
triton_poi_fused_add_mul_pow_sub_sum_10:
.text.triton_poi_fused_add_mul_pow_sub_sum_10:
[----:B------:R-:W0:Y:S02]  /*0000*/  LDC R1, c[0x0][0x28] ;  /* 0x00000a00ff017b82 */ /* 0x000e240000000800 */
[----:B------:R-:W1:Y:S01]  /*0010*/  S2R R18, SR_TID.X ;  /* 0x0000000000127919 */ /* 0x000e620000002100 */
[----:B------:R-:W2:Y:S01]  /*0020*/  LDC.64 R2, c[0x0][0x218] ;  /* 0x00008600ff027b82 */ /* 0x000ea20000000a00 */
[----:B------:R-:W-:Y:S01]  /*0030*/  HFMA2.MMA R8, -RZ, RZ, 0, 0 ;  /* 0x00000000ff087435 */ /* 0x000fe200000001ff */
[----:B------:R-:W-:Y:S01]  /*0040*/  CS2R R12, SRZ ;  /* 0x00000000000c7805 */ /* 0x000fe2000001ff00 */
[----:B------:R-:W3:Y:S01]  /*0050*/  S2R R9, SR_CTAID.X ;  /* 0x0000000000097919 */ /* 0x000ee20000002500 */
[----:B------:R-:W-:-:S04]  /*0060*/  ULDC.64 UR4, c[0x0][0x208] ;  /* 0x0000820000047ab9 */ /* 0x000fc80000000a00 */
[----:B------:R-:W4:Y:S01]  /*0070*/  LDC.64 R4, c[0x0][0x220] ;  /* 0x00008800ff047b82 */ /* 0x000f220000000a00 */
[----:B-1----:R-:W-:-:S04]  /*0080*/  LOP3.LUT R0, R18, 0xf, RZ, 0xc0, !PT ;  /* 0x0000000f12007812 */ /* 0x002fc800078ec0ff */
[----:B---3--:R-:W-:-:S04]  /*0090*/  LEA R9, R9, R0, 0x4 ;  /* 0x0000000009097211 */ /* 0x008fc800078e20ff */
[----:B------:R-:W-:Y:S02]  /*00a0*/  SHF.R.S32.HI R0, RZ, 0x1f, R9 ;  /* 0x0000001fff007819 */ /* 0x000fe40000011409 */
[----:B------:R-:W-:Y:S02]  /*00b0*/  ISETP.GE.AND P0, PT, R9, 0x10, PT ;  /* 0x000000100900780c */ /* 0x000fe40003f06270 */
[----:B------:R-:W-:-:S04]  /*00c0*/  LEA.HI R0, R0, R9, RZ, 0x2 ;  /* 0x0000000900007211 */ /* 0x000fc800078f10ff */
[----:B------:R-:W-:-:S04]  /*00d0*/  LOP3.LUT R0, R0, 0xfffffffc, RZ, 0xc0, !PT ;  /* 0xfffffffc00007812 */ /* 0x000fc800078ec0ff */
[----:B------:R-:W-:Y:S01]  /*00e0*/  IADD3 R6, R9, -R0, RZ ;  /* 0x8000000009067210 */ /* 0x000fe20007ffe0ff */
[----:B--2---:R-:W-:Y:S01]  /*00f0*/  IMAD.WIDE R2, R0, 0x4, R2 ;  /* 0x0000000400027825 */ /* 0x004fe200078e0202 */
[----:B------:R-:W-:Y:S02]  /*0100*/  MOV R0, RZ ;  /* 0x000000ff00007202 */ /* 0x000fe40000000f00 */
[----:B------:R-:W-:Y:S02]  /*0110*/  SHF.L.U32 R11, R6, 0x2, RZ ;  /* 0x00000002060b7819 */ /* 0x000fe400000006ff */
[----:B------:R-:W1:Y:S01]  /*0120*/  LDC.64 R6, c[0x0][0x210] ;  /* 0x00008400ff067b82 */ /* 0x000e620000000a00 */
[----:B------:R-:W2:Y:S02]  /*0130*/  @!P0 LDG.E.EL R8, desc[UR4][R2.64+0x4] ;  /* 0x0000040402088981 */ /* 0x000ea4000c2e1900 */
[----:B----4-:R-:W-:Y:S01]  /*0140*/  IMAD.WIDE R4, R11, 0x4, R4 ;  /* 0x000000040b047825 */ /* 0x010fe200078e0204 */
[----:B------:R-:W-:-:S02]  /*0150*/  CS2R R10, SRZ ;  /* 0x00000000000a7805 */ /* 0x000fc4000001ff00 */
[----:B------:R-:W-:Y:S01]  /*0160*/  CS2R R14, SRZ ;  /* 0x00000000000e7805 */ /* 0x000fe2000001ff00 */
[----:B------:R-:W3:Y:S04]  /*0170*/  @!P0 LDG.E.EL R0, desc[UR4][R2.64] ;  /* 0x0000000402008981 */ /* 0x000ee8000c2e1900 */
[----:B------:R-:W4:Y:S04]  /*0180*/  @!P0 LDG.E.EL R13, desc[UR4][R4.64+0x4] ;  /* 0x00000404040d8981 */ /* 0x000f28000c2e1900 */
[----:B------:R-:W5:Y:S01]  /*0190*/  @!P0 LDG.E.EL R12, desc[UR4][R4.64] ;  /* 0x00000004040c8981 */ /* 0x000f62000c2e1900 */
[----:B------:R-:W-:-:S03]  /*01a0*/  HFMA2.MMA R16, -RZ, RZ, 0, 0 ;  /* 0x00000000ff107435 */ /* 0x000fc600000001ff */
[----:B------:R-:W5:Y:S04]  /*01b0*/  @!P0 LDG.E.EL R10, desc[UR4][R2.64+0x8] ;  /* 0x00000804020a8981 */ /* 0x000f68000c2e1900 */
[----:B------:R-:W5:Y:S04]  /*01c0*/  @!P0 LDG.E.EL R14, desc[UR4][R4.64+0x8] ;  /* 0x00000804040e8981 */ /* 0x000f68000c2e1900 */
[----:B------:R-:W5:Y:S01]  /*01d0*/  @!P0 LDG.E.EL R11, desc[UR4][R2.64+0xc] ;  /* 0x00000c04020b8981 */ /* 0x000f62000c2e1900 */
[----:B-1----:R-:W-:-:S03]  /*01e0*/  IMAD.WIDE R6, R9, 0x4, R6 ;  /* 0x0000000409067825 */ /* 0x002fc600078e0206 */
[----:B------:R-:W5:Y:S04]  /*01f0*/  @!P0 LDG.E.EL R15, desc[UR4][R4.64+0xc] ;  /* 0x00000c04040f8981 */ /* 0x000f68000c2e1900 */
[----:B------:R-:W5:Y:S01]  /*0200*/  @!P0 LDG.E R16, desc[UR4][R6.64] ;  /* 0x0000000406108981 */ /* 0x000f62000c1e1900 */
[----:B------:R-:W-:-:S04]  /*0210*/  LOP3.LUT P0, RZ, R18, 0x10, RZ, 0xc0, !PT ;  /* 0x0000001012ff7812 */ /* 0x000fc8000780c0ff */
[----:B------:R-:W-:Y:S01]  /*0220*/  ISETP.LT.AND P0, PT, R9, 0x10, !P0 ;  /* 0x000000100900780c */ /* 0x000fe20004701270 */
[----:B--2---:R-:W-:-:S04]  /*0230*/  FMUL R17, R8, R8 ;  /* 0x0000000808117220 */ /* 0x004fc80000400000 */
[----:B---3--:R-:W-:Y:S01]  /*0240*/  FFMA R17, R0, R0, R17 ;  /* 0x0000000000117223 */ /* 0x008fe20000000011 */
[----:B----4-:R-:W-:-:S04]  /*0250*/  FMUL R13, R13, R13 ;  /* 0x0000000d0d0d7220 */ /* 0x010fc80000400000 */
[----:B-----5:R-:W-:Y:S01]  /*0260*/  FFMA R13, R12, R12, R13 ;  /* 0x0000000c0c0d7223 */ /* 0x020fe2000000000d */
[----:B------:R-:W-:-:S03]  /*0270*/  FFMA R10, R10, R10, R17 ;  /* 0x0000000a0a0a7223 */ /* 0x000fc60000000011 */
[----:B------:R-:W-:Y:S01]  /*0280*/  FFMA R14, R14, R14, R13 ;  /* 0x0000000e0e0e7223 */ /* 0x000fe2000000000d */
[----:B------:R-:W-:-:S03]  /*0290*/  FFMA R10, R11, R11, R10 ;  /* 0x0000000b0b0a7223 */ /* 0x000fc6000000000a */
[----:B------:R-:W-:-:S04]  /*02a0*/  FFMA R15, R15, R15, R14 ;  /* 0x0000000f0f0f7223 */ /* 0x000fc8000000000e */
[----:B------:R-:W-:-:S04]  /*02b0*/  FADD R15, R10, R15 ;  /* 0x0000000f0a0f7221 */ /* 0x000fc80000000000 */
[----:B------:R-:W-:Y:S01]  /*02c0*/  FFMA R15, R16, -2, R15 ;  /* 0xc0000000100f7823 */ /* 0x000fe2000000000f */
[----:B------:R-:W-:Y:S06]  /*02d0*/  @!P0 EXIT ;  /* 0x000000000000894d */ /* 0x000fec0003800000 */
[----:B------:R-:W-:Y:S01]  /*02e0*/  STG.E desc[UR4][R6.64], R15 ;  /* 0x0000000f06007986 */ /* 0x000fe2000c101904 */
[----:B------:R-:W-:Y:S05]  /*02f0*/  EXIT ;  /* 0x000000000000794d */ /* 0x000fea0003800000 */
.L_x_0:
[----:B------:R-:W-:-:S00]  /*0300*/  BRA `(.L_x_0) ;  /* 0xfffffffc00fc7947 */ /* 0x000fc0000383ffff */
[----:B------:R-:W-:-:S00]  /*0310*/  NOP ;  /* 0x0000000000007918 */ /* 0x000fc00000000000 */
        /* <DEDUP_REMOVED lines=14> */
.L_x_1:


//--------------------- .nv.constant0.triton_poi_fused_add_mul_pow_sub_sum_10 --------------------------
	.section	.nv.constant0.triton_poi_fused_add_mul_pow_sub_sum_10,"a",@progbits
	.sectionflags	@""
	.align	4
.nv.constant0.triton_poi_fused_add_mul_pow_sub_sum_10:
	.zero		556
